//
// Generated by NVIDIA NVVM Compiler
//
// Compiler Build ID: CL-36424714
// Cuda compilation tools, release 13.0, V13.0.88
// Based on NVVM 20.0.0
//

.version 9.0
.target sm_100
.address_size 64

	// .globl	_Z9somaVetorPiS_

.visible .entry _Z9somaVetorPiS_(
	.param .u64 .ptr .align 1 _Z9somaVetorPiS__param_0,
	.param .u64 .ptr .align 1 _Z9somaVetorPiS__param_1
)
{
	.reg .pred 	%p<2>;
	.reg .b32 	%r<23>;
	.reg .b64 	%rd<5>;

	ld.param.u64 	%rd1, [_Z9somaVetorPiS__param_0];
	ld.param.u64 	%rd2, [_Z9somaVetorPiS__param_1];
	mov.u32 	%r1, %tid.x;
	setp.ne.s32 	%p1, %r1, 0;
	@%p1 bra 	$L__BB0_2;
	cvta.to.global.u64 	%rd3, %rd1;
	cvta.to.global.u64 	%rd4, %rd2;
	ld.global.u32 	%r2, [%rd4];
	ld.global.u32 	%r3, [%rd3];
	add.s32 	%r4, %r2, %r3;
	st.global.u32 	[%rd4], %r4;
	ld.global.u32 	%r5, [%rd3+4];
	add.s32 	%r6, %r4, %r5;
	st.global.u32 	[%rd4], %r6;
	ld.global.u32 	%r7, [%rd3+8];
	add.s32 	%r8, %r6, %r7;
	st.global.u32 	[%rd4], %r8;
	ld.global.u32 	%r9, [%rd3+12];
	add.s32 	%r10, %r8, %r9;
	st.global.u32 	[%rd4], %r10;
	ld.global.u32 	%r11, [%rd3+16];
	add.s32 	%r12, %r10, %r11;
	st.global.u32 	[%rd4], %r12;
	ld.global.u32 	%r13, [%rd3+20];
	add.s32 	%r14, %r12, %r13;
	st.global.u32 	[%rd4], %r14;
	ld.global.u32 	%r15, [%rd3+24];
	add.s32 	%r16, %r14, %r15;
	st.global.u32 	[%rd4], %r16;
	ld.global.u32 	%r17, [%rd3+28];
	add.s32 	%r18, %r16, %r17;
	st.global.u32 	[%rd4], %r18;
	ld.global.u32 	%r19, [%rd3+32];
	add.s32 	%r20, %r18, %r19;
	st.global.u32 	[%rd4], %r20;
	ld.global.u32 	%r21, [%rd3+36];
	add.s32 	%r22, %r20, %r21;
	st.global.u32 	[%rd4], %r22;
$L__BB0_2:
	ret;

}


// ===== COMPILED SASS (sm_100) =====

	.target	sm_100

	.elftype	@"ET_EXEC"


//--------------------- .note.nv.tkinfo           --------------------------
	.section	.note.nv.tkinfo,"",@"SHT_NOTE"
	.sectionflags	@"SHF_NOTE_NV_TKINFO"
	.tkinfo
        /*0018*/ 	.word	0x00000002
        /*0030*/ 	.string	""
        /*0030*/ 	.string	"ptxas"
        /*0030*/ 	.string	"Cuda compilation tools, release 13.0, V13.0.88"
        /*0030*/ 	.string	"Build cuda_13.0.r13.0/compiler.36424714_0"
        /*0030*/ 	.string	"-arch sm_100 -m 64 "



//--------------------- .note.nv.cuinfo           --------------------------
	.section	.note.nv.cuinfo,"",@"SHT_NOTE"
	.sectionflags	@"SHF_NOTE_NV_CUINFO"
        /*0018*/ 	.short	0x0002
        /*001a*/ 	.short	0x0064
        /*001c*/ 	.short	0x0082
	.zero		2


//--------------------- .nv.info                  --------------------------
	.section	.nv.info,"",@"SHT_CUDA_INFO"
	.align	4


	//----- nvinfo : EIATTR_REGCOUNT
	.align		4
        /*0000*/ 	.byte	0x04, 0x2f
        /*0002*/ 	.short	(.L_1 - .L_0)
	.align		4
.L_0:
        /*0004*/ 	.word	index@(_Z9somaVetorPiS_)
        /*0008*/ 	.word	0x00000010


	//----- nvinfo : EIATTR_FRAME_SIZE
	.align		4
.L_1:
        /*000c*/ 	.byte	0x04, 0x11
        /*000e*/ 	.short	(.L_3 - .L_2)
	.align		4
.L_2:
        /*0010*/ 	.word	index@(_Z9somaVetorPiS_)
        /*0014*/ 	.word	0x00000000


	//----- nvinfo : EIATTR_MIN_STACK_SIZE
	.align		4
.L_3:
        /*0018*/ 	.byte	0x04, 0x12
        /*001a*/ 	.short	(.L_5 - .L_4)
	.align		4
.L_4:
        /*001c*/ 	.word	index@(_Z9somaVetorPiS_)
        /*0020*/ 	.word	0x00000000
.L_5:


//--------------------- .nv.compat                --------------------------
	.section	.nv.compat,"",@"SHT_CUDA_COMPAT_INFO"
	.align	4
        /*0000*/ 	.byte	0x02, 0x09, 0x00, 0x00, 0x02, 0x02, 0x01, 0x00, 0x02, 0x05, 0x05, 0x00, 0x03, 0x07, 0x01, 0x01
        /*0010*/ 	.byte	0x02, 0x03, 0x00, 0x00, 0x02, 0x06, 0x01, 0x00, 0x04, 0x0b, 0x08, 0x00, 0x09, 0x00, 0x00, 0x00
        /*0020*/ 	.byte	0x00, 0x00, 0x00, 0x00


//--------------------- .nv.info._Z9somaVetorPiS_ --------------------------
	.section	.nv.info._Z9somaVetorPiS_,"",@"SHT_CUDA_INFO"
	.sectionflags	@""
	.align	4


	//----- nvinfo : EIATTR_CUDA_API_VERSION
	.align		4
        /*0000*/ 	.byte	0x04, 0x37
        /*0002*/ 	.short	(.L_7 - .L_6)
.L_6:
        /*0004*/ 	.word	0x00000082


	//----- nvinfo : EIATTR_KPARAM_INFO
	.align		4
.L_7:
        /*0008*/ 	.byte	0x04, 0x17
        /*000a*/ 	.short	(.L_9 - .L_8)
.L_8:
        /*000c*/ 	.word	0x00000000
        /*0010*/ 	.short	0x0001
        /*0012*/ 	.short	0x0008
        /*0014*/ 	.byte	0x00, 0xf5, 0x21, 0x00


	//----- nvinfo : EIATTR_KPARAM_INFO
	.align		4
.L_9:
        /*0018*/ 	.byte	0x04, 0x17
        /*001a*/ 	.short	(.L_11 - .L_10)
.L_10:
        /*001c*/ 	.word	0x00000000
        /*0020*/ 	.short	0x0000
        /*0022*/ 	.short	0x0000
        /*0024*/ 	.byte	0x00, 0xf5, 0x21, 0x00


	//----- nvinfo : EIATTR_SPARSE_MMA_MASK
	.align		4
.L_11:
        /*0028*/ 	.byte	0x03, 0x50
        /*002a*/ 	.short	0x0000


	//----- nvinfo : EIATTR_MAXREG_COUNT
	.align		4
        /*002c*/ 	.byte	0x03, 0x1b
        /*002e*/ 	.short	0x00ff


	//----- nvinfo : EIATTR_MERCURY_ISA_VERSION
	.align		4
        /*0030*/ 	.byte	0x03, 0x5f
        /*0032*/ 	.short	0x0101


	//----- nvinfo : EIATTR_VRC_CTA_INIT_COUNT
	.align		4
        /*0034*/ 	.byte	0x02, 0x4a
	.zero		1
	.zero		1


	//----- nvinfo : EIATTR_EXIT_INSTR_OFFSETS
	.align		4
        /*0038*/ 	.byte	0x04, 0x1c
        /*003a*/ 	.short	(.L_13 - .L_12)


	//   ....[0]....
.L_12:
        /*003c*/ 	.word	0x00000030


	//   ....[1]....
        /*0040*/ 	.word	0x00000260


	//----- nvinfo : EIATTR_CBANK_PARAM_SIZE
	.align		4
.L_13:
        /*0044*/ 	.byte	0x03, 0x19
        /*0046*/ 	.short	0x0010


	//----- nvinfo : EIATTR_PARAM_CBANK
	.align		4
        /*0048*/ 	.byte	0x04, 0x0a
        /*004a*/ 	.short	(.L_15 - .L_14)
	.align		4
.L_14:
        /*004c*/ 	.word	index@(.nv.constant0._Z9somaVetorPiS_)
        /*0050*/ 	.short	0x0380
        /*0052*/ 	.short	0x0010


	//----- nvinfo : EIATTR_SW_WAR
	.align		4
.L_15:
        /*0054*/ 	.byte	0x04, 0x36
        /*0056*/ 	.short	(.L_17 - .L_16)
.L_16:
        /*0058*/ 	.word	0x00000008
.L_17:


//--------------------- .nv.callgraph             --------------------------
	.section	.nv.callgraph,"",@"SHT_CUDA_CALLGRAPH"
	.align	4
	.sectionentsize	8
	.align		4
        /*0000*/ 	.word	0x00000000
	.align		4
        /*0004*/ 	.word	0xffffffff
	.align		4
        /*0008*/ 	.word	0x00000000
	.align		4
        /*000c*/ 	.word	0xfffffffe
	.align		4
        /*0010*/ 	.word	0x00000000
	.align		4
        /*0014*/ 	.word	0xfffffffd
	.align		4
        /*0018*/ 	.word	0x00000000
	.align		4
        /*001c*/ 	.word	0xfffffffc


//--------------------- .text._Z9somaVetorPiS_    --------------------------
	.section	.text._Z9somaVetorPiS_,"ax",@progbits
	.align	128
        .global         _Z9somaVetorPiS_
        .type           _Z9somaVetorPiS_,@function
        .size           _Z9somaVetorPiS_,(.L_x_1 - _Z9somaVetorPiS_)
        .other          _Z9somaVetorPiS_,@"STO_CUDA_ENTRY STV_DEFAULT"
_Z9somaVetorPiS_:
.text._Z9somaVetorPiS_:
[----:B------:R-:W-:Y:S01]  /*0000*/  LDC R1, c[0x0][0x37c] ;  /* 0x0000df00ff017b82 */ /* 0x000fe20000000800 */
[----:B------:R-:W0:Y:S02]  /*0010*/  S2R R0, SR_TID.X ;  /* 0x0000000000007919 */ /* 0x000e240000002100 */
[----:B0-----:R-:W-:-:S13]  /*0020*/  ISETP.NE.AND P0, PT, R0, RZ, PT ;  /* 0x000000ff0000720c */ /* 0x001fda0003f05270 */
[----:B------:R-:W-:Y:S05]  /*0030*/  @P0 EXIT ;  /* 0x000000000000094d */ /* 0x000fea0003800000 */
[----:B------:R-:W0:Y:S01]  /*0040*/  LDC.64 R2, c[0x0][0x388] ;  /* 0x0000e200ff027b82 */ /* 0x000e220000000a00 */
[----:B------:R-:W0:Y:S07]  /*0050*/  LDCU.64 UR4, c[0x0][0x358] ;  /* 0x00006b00ff0477ac */ /* 0x000e2e0008000a00 */
[----:B------:R-:W1:Y:S01]  /*0060*/  LDC.64 R4, c[0x0][0x380] ;  /* 0x0000e000ff047b82 */ /* 0x000e620000000a00 */
[----:B0-----:R-:W2:Y:S04]  /*0070*/  LDG.E R0, desc[UR4][R2.64] ;  /* 0x0000000402007981 */ /* 0x001ea8000c1e1900 */
[----:B-1----:R-:W2:Y:S02]  /*0080*/  LDG.E R7, desc[UR4][R4.64] ;  /* 0x0000000404077981 */ /* 0x002ea4000c1e1900 */
[----:B--2---:R-:W-:-:S05]  /*0090*/  IMAD.IADD R7, R0, 0x1, R7 ;  /* 0x0000000100077824 */ /* 0x004fca00078e0207 */
[----:B------:R0:W-:Y:S04]  /*00a0*/  STG.E desc[UR4][R2.64], R7 ;  /* 0x0000000702007986 */ /* 0x0001e8000c101904 */
[----:B------:R-:W2:Y:S02]  /*00b0*/  LDG.E R0, desc[UR4][R4.64+0x4] ;  /* 0x0000040404007981 */ /* 0x000ea4000c1e1900 */
[----:B--2---:R-:W-:-:S05]  /*00c0*/  IMAD.IADD R9, R7, 0x1, R0 ;  /* 0x0000000107097824 */ /* 0x004fca00078e0200 */
[----:B------:R1:W-:Y:S04]  /*00d0*/  STG.E desc[UR4][R2.64], R9 ;  /* 0x0000000902007986 */ /* 0x0003e8000c101904 */
[----:B------:R-:W2:Y:S02]  /*00e0*/  LDG.E R0, desc[UR4][R4.64+0x8] ;  /* 0x0000080404007981 */ /* 0x000ea4000c1e1900 */
[----:B--2---:R-:W-:-:S05]  /*00f0*/  IADD3 R11, PT, PT, R9, R0, RZ ;  /* 0x00000000090b7210 */ /* 0x004fca0007ffe0ff */
[----:B------:R2:W-:Y:S04]  /*0100*/  STG.E desc[UR4][R2.64], R11 ;  /* 0x0000000b02007986 */ /* 0x0005e8000c101904 */
[----:B------:R-:W3:Y:S02]  /*0110*/  LDG.E R0, desc[UR4][R4.64+0xc] ;  /* 0x00000c0404007981 */ /* 0x000ee4000c1e1900 */
[----:B---3--:R-:W-:-:S05]  /*0120*/  IMAD.IADD R13, R11, 0x1, R0 ;  /* 0x000000010b0d7824 */ /* 0x008fca00078e0200 */
[----:B------:R3:W-:Y:S04]  /*0130*/  STG.E desc[UR4][R2.64], R13 ;  /* 0x0000000d02007986 */ /* 0x0007e8000c101904 */
[----:B------:R-:W0:Y:S02]  /*0140*/  LDG.E R0, desc[UR4][R4.64+0x10] ;  /* 0x0000100404007981 */ /* 0x000e24000c1e1900 */
[----:B0-----:R-:W-:-:S05]  /*0150*/  IADD3 R7, PT, PT, R13, R0, RZ ;  /* 0x000000000d077210 */ /* 0x001fca0007ffe0ff */
[----:B------:R0:W-:Y:S04]  /*0160*/  STG.E desc[UR4][R2.64], R7 ;  /* 0x0000000702007986 */ /* 0x0001e8000c101904 */
[----:B------:R-:W1:Y:S02]  /*0170*/  LDG.E R0, desc[UR4][R4.64+0x14] ;  /* 0x0000140404007981 */ /* 0x000e64000c1e1900 */
[----:B-1----:R-:W-:-:S05]  /*0180*/  IMAD.IADD R9, R7, 0x1, R0 ;  /* 0x0000000107097824 */ /* 0x002fca00078e0200 */
[----:B------:R1:W-:Y:S04]  /*0190*/  STG.E desc[UR4][R2.64], R9 ;  /* 0x0000000902007986 */ /* 0x0003e8000c101904 */
[----:B------:R-:W2:Y:S02]  /*01a0*/  LDG.E R0, desc[UR4][R4.64+0x18] ;  /* 0x0000180404007981 */ /* 0x000ea4000c1e1900 */
[----:B--2---:R-:W-:-:S05]  /*01b0*/  IADD3 R11, PT, PT, R9, R0, RZ ;  /* 0x00000000090b7210 */ /* 0x004fca0007ffe0ff */
[----:B------:R-:W-:Y:S04]  /*01c0*/  STG.E desc[UR4][R2.64], R11 ;  /* 0x0000000b02007986 */ /* 0x000fe8000c101904 */
[----:B------:R-:W3:Y:S02]  /*01d0*/  LDG.E R0, desc[UR4][R4.64+0x1c] ;  /* 0x00001c0404007981 */ /* 0x000ee4000c1e1900 */
[----:B---3--:R-:W-:-:S05]  /*01e0*/  IMAD.IADD R13, R11, 0x1, R0 ;  /* 0x000000010b0d7824 */ /* 0x008fca00078e0200 */
[----:B------:R-:W-:Y:S04]  /*01f0*/  STG.E desc[UR4][R2.64], R13 ;  /* 0x0000000d02007986 */ /* 0x000fe8000c101904 */
[----:B------:R-:W0:Y:S02]  /*0200*/  LDG.E R0, desc[UR4][R4.64+0x20] ;  /* 0x0000200404007981 */ /* 0x000e24000c1e1900 */
[----:B0-----:R-:W-:-:S05]  /*0210*/  IADD3 R7, PT, PT, R13, R0, RZ ;  /* 0x000000000d077210 */ /* 0x001fca0007ffe0ff */
[----:B------:R-:W-:Y:S04]  /*0220*/  STG.E desc[UR4][R2.64], R7 ;  /* 0x0000000702007986 */ /* 0x000fe8000c101904 */
[----:B------:R-:W1:Y:S02]  /*0230*/  LDG.E R0, desc[UR4][R4.64+0x24] ;  /* 0x0000240404007981 */ /* 0x000e64000c1e1900 */
[----:B-1----:R-:W-:-:S05]  /*0240*/  IADD3 R9, PT, PT, R7, R0, RZ ;  /* 0x0000000007097210 */ /* 0x002fca0007ffe0ff */
[----:B------:R-:W-:Y:S01]  /*0250*/  STG.E desc[UR4][R2.64], R9 ;  /* 0x0000000902007986 */ /* 0x000fe2000c101904 */
[----:B------:R-:W-:Y:S05]  /*0260*/  EXIT ;  /* 0x000000000000794d */ /* 0x000fea0003800000 */
.L_x_0:
[----:B------:R-:W-:-:S00]  /*0270*/  BRA `(.L_x_0) ;  /* 0xfffffffc00fc7947 */ /* 0x000fc0000383ffff */
[----:B------:R-:W-:-:S00]  /*0280*/  NOP ;  /* 0x0000000000007918 */ /* 0x000fc00000000000 */
[----:B------:R-:W-:-:S00]  /*0290*/  NOP ;  /* 0x0000000000007918 */ /* 0x000fc00000000000 */
[----:B------:R-:W-:-:S00]  /*02a0*/  NOP ;  /* 0x0000000000007918 */ /* 0x000fc00000000000 */
[----:B------:R-:W-:-:S00]  /*02b0*/  NOP ;  /* 0x0000000000007918 */ /* 0x000fc00000000000 */
[----:B------:R-:W-:-:S00]  /*02c0*/  NOP ;  /* 0x0000000000007918 */ /* 0x000fc00000000000 */
[----:B------:R-:W-:-:S00]  /*02d0*/  NOP ;  /* 0x0000000000007918 */ /* 0x000fc00000000000 */
[----:B------:R-:W-:-:S00]  /*02e0*/  NOP ;  /* 0x0000000000007918 */ /* 0x000fc00000000000 */
[----:B------:R-:W-:-:S00]  /*02f0*/  NOP ;  /* 0x0000000000007918 */ /* 0x000fc00000000000 */
.L_x_1:


//--------------------- .nv.shared.reserved.0     --------------------------
	.section	.nv.shared.reserved.0,"aw",@nobits
	.weak		__nv_reservedSMEM_offset_0_alias
	.size		__nv_reservedSMEM_offset_0_alias, 0, 64
	.other		__nv_reservedSMEM_offset_0_alias,@"STO_CUDA_RESERVED_SHARED STV_DEFAULT"
__nv_reservedSMEM_offset_0_alias:
	.zero		0
	.zero		64


//--------------------- .nv.constant0._Z9somaVetorPiS_ --------------------------
	.section	.nv.constant0._Z9somaVetorPiS_,"a",@progbits
	.sectionflags	@""
	.align	4
.nv.constant0._Z9somaVetorPiS_:
	.zero		912


//--------------------- SYMBOLS --------------------------

	.type		.nv.reservedSmem.offset0,@object
	.size		.nv.reservedSmem.offset0,0x4
